//
// Generated by NVIDIA NVVM Compiler
//
// Compiler Build ID: CL-36424714
// Cuda compilation tools, release 13.0, V13.0.88
// Based on NVVM 20.0.0
//

.version 9.0
.target sm_100
.address_size 64

	// .globl	_Z4testPi

.visible .entry _Z4testPi(
	.param .u64 .ptr .align 1 _Z4testPi_param_0
)
{
	.reg .b32 	%r<2>;
	.reg .b64 	%rd<3>;

	ld.param.u64 	%rd1, [_Z4testPi_param_0];
	cvta.to.global.u64 	%rd2, %rd1;
	atom.global.add.u32 	%r1, [%rd2+4], -1;
	ret;

}


// ===== COMPILED SASS (sm_100) =====

	.target	sm_100

	.elftype	@"ET_EXEC"


//--------------------- .note.nv.tkinfo           --------------------------
	.section	.note.nv.tkinfo,"",@"SHT_NOTE"
	.sectionflags	@"SHF_NOTE_NV_TKINFO"
	.tkinfo
        /*0018*/ 	.word	0x00000002
        /*0030*/ 	.string	""
        /*0030*/ 	.string	"ptxas"
        /*0030*/ 	.string	"Cuda compilation tools, release 13.0, V13.0.88"
        /*0030*/ 	.string	"Build cuda_13.0.r13.0/compiler.36424714_0"
        /*0030*/ 	.string	"-arch sm_100 -m 64 "



//--------------------- .note.nv.cuinfo           --------------------------
	.section	.note.nv.cuinfo,"",@"SHT_NOTE"
	.sectionflags	@"SHF_NOTE_NV_CUINFO"
        /*0018*/ 	.short	0x0002
        /*001a*/ 	.short	0x0064
        /*001c*/ 	.short	0x0082
	.zero		2


//--------------------- .nv.info                  --------------------------
	.section	.nv.info,"",@"SHT_CUDA_INFO"
	.align	4


	//----- nvinfo : EIATTR_REGCOUNT
	.align		4
        /*0000*/ 	.byte	0x04, 0x2f
        /*0002*/ 	.short	(.L_1 - .L_0)
	.align		4
.L_0:
        /*0004*/ 	.word	index@(_Z4testPi)
        /*0008*/ 	.word	0x00000008


	//----- nvinfo : EIATTR_FRAME_SIZE
	.align		4
.L_1:
        /*000c*/ 	.byte	0x04, 0x11
        /*000e*/ 	.short	(.L_3 - .L_2)
	.align		4
.L_2:
        /*0010*/ 	.word	index@(_Z4testPi)
        /*0014*/ 	.word	0x00000000


	//----- nvinfo : EIATTR_MIN_STACK_SIZE
	.align		4
.L_3:
        /*0018*/ 	.byte	0x04, 0x12
        /*001a*/ 	.short	(.L_5 - .L_4)
	.align		4
.L_4:
        /*001c*/ 	.word	index@(_Z4testPi)
        /*0020*/ 	.word	0x00000000
.L_5:


//--------------------- .nv.compat                --------------------------
	.section	.nv.compat,"",@"SHT_CUDA_COMPAT_INFO"
	.align	4
        /*0000*/ 	.byte	0x02, 0x09, 0x00, 0x00, 0x02, 0x02, 0x01, 0x00, 0x02, 0x05, 0x05, 0x00, 0x03, 0x07, 0x01, 0x01
        /*0010*/ 	.byte	0x02, 0x03, 0x00, 0x00, 0x02, 0x06, 0x01, 0x00, 0x04, 0x0b, 0x08, 0x00, 0x09, 0x00, 0x00, 0x00
        /*0020*/ 	.byte	0x00, 0x00, 0x00, 0x00


//--------------------- .nv.info._Z4testPi        --------------------------
	.section	.nv.info._Z4testPi,"",@"SHT_CUDA_INFO"
	.sectionflags	@""
	.align	4


	//----- nvinfo : EIATTR_CUDA_API_VERSION
	.align		4
        /*0000*/ 	.byte	0x04, 0x37
        /*0002*/ 	.short	(.L_7 - .L_6)
.L_6:
        /*0004*/ 	.word	0x00000082


	//----- nvinfo : EIATTR_KPARAM_INFO
	.align		4
.L_7:
        /*0008*/ 	.byte	0x04, 0x17
        /*000a*/ 	.short	(.L_9 - .L_8)
.L_8:
        /*000c*/ 	.word	0x00000000
        /*0010*/ 	.short	0x0000
        /*0012*/ 	.short	0x0000
        /*0014*/ 	.byte	0x00, 0xf5, 0x21, 0x00


	//----- nvinfo : EIATTR_SPARSE_MMA_MASK
	.align		4
.L_9:
        /*0018*/ 	.byte	0x03, 0x50
        /*001a*/ 	.short	0x0000


	//----- nvinfo : EIATTR_MAXREG_COUNT
	.align		4
        /*001c*/ 	.byte	0x03, 0x1b
        /*001e*/ 	.short	0x00ff


	//----- nvinfo : EIATTR_MERCURY_ISA_VERSION
	.align		4
        /*0020*/ 	.byte	0x03, 0x5f
        /*0022*/ 	.short	0x0101


	//----- nvinfo : EIATTR_INT_WARP_WIDE_INSTR_OFFSETS
	.align		4
        /*0024*/ 	.byte	0x04, 0x31
        /*0026*/ 	.short	(.L_11 - .L_10)


	//   ....[0]....
.L_10:
        /*0028*/ 	.word	0x00000030


	//----- nvinfo : EIATTR_VRC_CTA_INIT_COUNT
	.align		4
.L_11:
        /*002c*/ 	.byte	0x02, 0x4a
	.zero		1
	.zero		1


	//----- nvinfo : EIATTR_EXIT_INSTR_OFFSETS
	.align		4
        /*0030*/ 	.byte	0x04, 0x1c
        /*0032*/ 	.short	(.L_13 - .L_12)


	//   ....[0]....
.L_12:
        /*0034*/ 	.word	0x000000e0


	//----- nvinfo : EIATTR_CBANK_PARAM_SIZE
	.align		4
.L_13:
        /*0038*/ 	.byte	0x03, 0x19
        /*003a*/ 	.short	0x0008


	//----- nvinfo : EIATTR_PARAM_CBANK
	.align		4
        /*003c*/ 	.byte	0x04, 0x0a
        /*003e*/ 	.short	(.L_15 - .L_14)
	.align		4
.L_14:
        /*0040*/ 	.word	index@(.nv.constant0._Z4testPi)
        /*0044*/ 	.short	0x0380
        /*0046*/ 	.short	0x0008


	//----- nvinfo : EIATTR_SW_WAR
	.align		4
.L_15:
        /*0048*/ 	.byte	0x04, 0x36
        /*004a*/ 	.short	(.L_17 - .L_16)
.L_16:
        /*004c*/ 	.word	0x00000008
.L_17:


//--------------------- .nv.callgraph             --------------------------
	.section	.nv.callgraph,"",@"SHT_CUDA_CALLGRAPH"
	.align	4
	.sectionentsize	8
	.align		4
        /*0000*/ 	.word	0x00000000
	.align		4
        /*0004*/ 	.word	0xffffffff
	.align		4
        /*0008*/ 	.word	0x00000000
	.align		4
        /*000c*/ 	.word	0xfffffffe
	.align		4
        /*0010*/ 	.word	0x00000000
	.align		4
        /*0014*/ 	.word	0xfffffffd
	.align		4
        /*0018*/ 	.word	0x00000000
	.align		4
        /*001c*/ 	.word	0xfffffffc


//--------------------- .text._Z4testPi           --------------------------
	.section	.text._Z4testPi,"ax",@progbits
	.align	128
        .global         _Z4testPi
        .type           _Z4testPi,@function
        .size           _Z4testPi,(.L_x_1 - _Z4testPi)
        .other          _Z4testPi,@"STO_CUDA_ENTRY STV_DEFAULT"
_Z4testPi:
.text._Z4testPi:
[----:B------:R-:W-:Y:S01]  /*0000*/  LDC R1, c[0x0][0x37c] ;  /* 0x0000df00ff017b82 */ /* 0x000fe20000000800 */
[----:B------:R-:W0:Y:S01]  /*0010*/  S2R R0, SR_LANEID ;  /* 0x0000000000007919 */ /* 0x000e220000000000 */
[----:B------:R-:W1:Y:S01]  /*0020*/  LDCU.64 UR6, c[0x0][0x380] ;  /* 0x00007000ff0677ac */ /* 0x000e620008000a00 */
[----:B------:R-:W-:Y:S01]  /*0030*/  VOTEU.ANY UR4, UPT, PT ;  /* 0x0000000000047886 */ /* 0x000fe200038e0100 */
[----:B------:R-:W2:Y:S01]  /*0040*/  LDCU.64 UR8, c[0x0][0x358] ;  /* 0x00006b00ff0877ac */ /* 0x000ea20008000a00 */
[----:B------:R-:W-:Y:S02]  /*0050*/  UFLO.U32 UR10, UR4 ;  /* 0x00000004000a72bd */ /* 0x000fe400080e0000 */
[----:B------:R-:W-:-:S06]  /*0060*/  UPOPC UR4, UR4 ;  /* 0x00000004000472bf */ /* 0x000fcc0008000000 */
[----:B------:R-:W-:Y:S01]  /*0070*/  IMAD R5, RZ, RZ, -UR4 ;  /* 0x80000004ff057e24 */ /* 0x000fe2000f8e02ff */
[----:B-1----:R-:W-:-:S04]  /*0080*/  UIADD3 UR5, UP0, UPT, UR6, 0x4, URZ ;  /* 0x0000000406057890 */ /* 0x002fc8000ff1e0ff */
[----:B------:R-:W-:Y:S02]  /*0090*/  UIADD3.X UR6, UPT, UPT, URZ, UR7, URZ, UP0, !UPT ;  /* 0x00000007ff067290 */ /* 0x000fe400087fe4ff */
[----:B------:R-:W-:-:S04]  /*00a0*/  IMAD.U32 R2, RZ, RZ, UR5 ;  /* 0x00000005ff027e24 */ /* 0x000fc8000f8e00ff */
[----:B------:R-:W-:Y:S02]  /*00b0*/  MOV R3, UR6 ;  /* 0x0000000600037c02 */ /* 0x000fe40008000f00 */
[----:B0-----:R-:W-:-:S13]  /*00c0*/  ISETP.EQ.U32.AND P0, PT, R0, UR10, PT ;  /* 0x0000000a00007c0c */ /* 0x001fda000bf02070 */
[----:B--2---:R-:W-:Y:S01]  /*00d0*/  @P0 REDG.E.ADD.STRONG.GPU desc[UR8][R2.64], R5 ;  /* 0x000000050200098e */ /* 0x004fe2000c12e108 */
[----:B------:R-:W-:Y:S05]  /*00e0*/  EXIT ;  /* 0x000000000000794d */ /* 0x000fea0003800000 */
.L_x_0:
[----:B------:R-:W-:-:S00]  /*00f0*/  BRA `(.L_x_0) ;  /* 0xfffffffc00fc7947 */ /* 0x000fc0000383ffff */
[----:B------:R-:W-:-:S00]  /*0100*/  NOP ;  /* 0x0000000000007918 */ /* 0x000fc00000000000 */
[----:B------:R-:W-:-:S00]  /*0110*/  NOP ;  /* 0x0000000000007918 */ /* 0x000fc00000000000 */
[----:B------:R-:W-:-:S00]  /*0120*/  NOP ;  /* 0x0000000000007918 */ /* 0x000fc00000000000 */
[----:B------:R-:W-:-:S00]  /*0130*/  NOP ;  /* 0x0000000000007918 */ /* 0x000fc00000000000 */
[----:B------:R-:W-:-:S00]  /*0140*/  NOP ;  /* 0x0000000000007918 */ /* 0x000fc00000000000 */
[----:B------:R-:W-:-:S00]  /*0150*/  NOP ;  /* 0x0000000000007918 */ /* 0x000fc00000000000 */
[----:B------:R-:W-:-:S00]  /*0160*/  NOP ;  /* 0x0000000000007918 */ /* 0x000fc00000000000 */
[----:B------:R-:W-:-:S00]  /*0170*/  NOP ;  /* 0x0000000000007918 */ /* 0x000fc00000000000 */
.L_x_1:


//--------------------- .nv.shared.reserved.0     --------------------------
	.section	.nv.shared.reserved.0,"aw",@nobits
	.weak		__nv_reservedSMEM_offset_0_alias
	.size		__nv_reservedSMEM_offset_0_alias, 0, 64
	.other		__nv_reservedSMEM_offset_0_alias,@"STO_CUDA_RESERVED_SHARED STV_DEFAULT"
__nv_reservedSMEM_offset_0_alias:
	.zero		0
	.zero		64


//--------------------- .nv.constant0._Z4testPi   --------------------------
	.section	.nv.constant0._Z4testPi,"a",@progbits
	.sectionflags	@""
	.align	4
.nv.constant0._Z4testPi:
	.zero		904


//--------------------- SYMBOLS --------------------------

	.type		.nv.reservedSmem.offset0,@object
	.size		.nv.reservedSmem.offset0,0x4
